//
// Generated by NVIDIA NVVM Compiler
//
// Compiler Build ID: CL-36424714
// Cuda compilation tools, release 13.0, V13.0.88
// Based on NVVM 20.0.0
//

.version 9.0
.target sm_100
.address_size 64

	// .globl	_Z20mandel_kernel_doublev

.visible .entry _Z20mandel_kernel_doublev()
{


	ret;

}


// ===== COMPILED SASS (sm_100) =====

	.target	sm_100

	.elftype	@"ET_EXEC"


//--------------------- .note.nv.tkinfo           --------------------------
	.section	.note.nv.tkinfo,"",@"SHT_NOTE"
	.sectionflags	@"SHF_NOTE_NV_TKINFO"
	.tkinfo
        /*0018*/ 	.word	0x00000002
        /*0030*/ 	.string	""
        /*0030*/ 	.string	"ptxas"
        /*0030*/ 	.string	"Cuda compilation tools, release 13.0, V13.0.88"
        /*0030*/ 	.string	"Build cuda_13.0.r13.0/compiler.36424714_0"
        /*0030*/ 	.string	"-arch sm_100 -m 64 "



//--------------------- .note.nv.cuinfo           --------------------------
	.section	.note.nv.cuinfo,"",@"SHT_NOTE"
	.sectionflags	@"SHF_NOTE_NV_CUINFO"
        /*0018*/ 	.short	0x0002
        /*001a*/ 	.short	0x0064
        /*001c*/ 	.short	0x0082
	.zero		2


//--------------------- .nv.info                  --------------------------
	.section	.nv.info,"",@"SHT_CUDA_INFO"
	.align	4


	//----- nvinfo : EIATTR_REGCOUNT
	.align		4
        /*0000*/ 	.byte	0x04, 0x2f
        /*0002*/ 	.short	(.L_1 - .L_0)
	.align		4
.L_0:
        /*0004*/ 	.word	index@(_Z20mandel_kernel_doublev)
        /*0008*/ 	.word	0x00000004


	//----- nvinfo : EIATTR_FRAME_SIZE
	.align		4
.L_1:
        /*000c*/ 	.byte	0x04, 0x11
        /*000e*/ 	.short	(.L_3 - .L_2)
	.align		4
.L_2:
        /*0010*/ 	.word	index@(_Z20mandel_kernel_doublev)
        /*0014*/ 	.word	0x00000000


	//----- nvinfo : EIATTR_MIN_STACK_SIZE
	.align		4
.L_3:
        /*0018*/ 	.byte	0x04, 0x12
        /*001a*/ 	.short	(.L_5 - .L_4)
	.align		4
.L_4:
        /*001c*/ 	.word	index@(_Z20mandel_kernel_doublev)
        /*0020*/ 	.word	0x00000000
.L_5:


//--------------------- .nv.compat                --------------------------
	.section	.nv.compat,"",@"SHT_CUDA_COMPAT_INFO"
	.align	4
        /*0000*/ 	.byte	0x02, 0x09, 0x00, 0x00, 0x02, 0x02, 0x01, 0x00, 0x02, 0x05, 0x05, 0x00, 0x03, 0x07, 0x01, 0x01
        /*0010*/ 	.byte	0x02, 0x03, 0x00, 0x00, 0x02, 0x06, 0x01, 0x00, 0x04, 0x0b, 0x08, 0x00, 0x09, 0x00, 0x00, 0x00
        /*0020*/ 	.byte	0x00, 0x00, 0x00, 0x00


//--------------------- .nv.info._Z20mandel_kernel_doublev --------------------------
	.section	.nv.info._Z20mandel_kernel_doublev,"",@"SHT_CUDA_INFO"
	.sectionflags	@""
	.align	4


	//----- nvinfo : EIATTR_CUDA_API_VERSION
	.align		4
        /*0000*/ 	.byte	0x04, 0x37
        /*0002*/ 	.short	(.L_7 - .L_6)
.L_6:
        /*0004*/ 	.word	0x00000082


	//----- nvinfo : EIATTR_SPARSE_MMA_MASK
	.align		4
.L_7:
        /*0008*/ 	.byte	0x03, 0x50
        /*000a*/ 	.short	0x0000


	//----- nvinfo : EIATTR_MAXREG_COUNT
	.align		4
        /*000c*/ 	.byte	0x03, 0x1b
        /*000e*/ 	.short	0x00ff


	//----- nvinfo : EIATTR_MERCURY_ISA_VERSION
	.align		4
        /*0010*/ 	.byte	0x03, 0x5f
        /*0012*/ 	.short	0x0101


	//----- nvinfo : EIATTR_VRC_CTA_INIT_COUNT
	.align		4
        /*0014*/ 	.byte	0x02, 0x4a
	.zero		1
	.zero		1


	//----- nvinfo : EIATTR_EXIT_INSTR_OFFSETS
	.align		4
        /*0018*/ 	.byte	0x04, 0x1c
        /*001a*/ 	.short	(.L_9 - .L_8)


	//   ....[0]....
.L_8:
        /*001c*/ 	.word	0x00000010


	//----- nvinfo : EIATTR_SW_WAR
	.align		4
.L_9:
        /*0020*/ 	.byte	0x04, 0x36
        /*0022*/ 	.short	(.L_11 - .L_10)
.L_10:
        /*0024*/ 	.word	0x00000008
.L_11:


//--------------------- .nv.callgraph             --------------------------
	.section	.nv.callgraph,"",@"SHT_CUDA_CALLGRAPH"
	.align	4
	.sectionentsize	8
	.align		4
        /*0000*/ 	.word	0x00000000
	.align		4
        /*0004*/ 	.word	0xffffffff
	.align		4
        /*0008*/ 	.word	0x00000000
	.align		4
        /*000c*/ 	.word	0xfffffffe
	.align		4
        /*0010*/ 	.word	0x00000000
	.align		4
        /*0014*/ 	.word	0xfffffffd
	.align		4
        /*0018*/ 	.word	0x00000000
	.align		4
        /*001c*/ 	.word	0xfffffffc


//--------------------- .text._Z20mandel_kernel_doublev --------------------------
	.section	.text._Z20mandel_kernel_doublev,"ax",@progbits
	.align	128
        .global         _Z20mandel_kernel_doublev
        .type           _Z20mandel_kernel_doublev,@function
        .size           _Z20mandel_kernel_doublev,(.L_x_1 - _Z20mandel_kernel_doublev)
        .other          _Z20mandel_kernel_doublev,@"STO_CUDA_ENTRY STV_DEFAULT"
_Z20mandel_kernel_doublev:
.text._Z20mandel_kernel_doublev:
[----:B------:R-:W-:Y:S01]  /*0000*/  LDC R1, c[0x0][0x37c] ;  /* 0x0000df00ff017b82 */ /* 0x000fe20000000800 */
[----:B------:R-:W-:Y:S05]  /*0010*/  EXIT ;  /* 0x000000000000794d */ /* 0x000fea0003800000 */
.L_x_0:
[----:B------:R-:W-:-:S00]  /*0020*/  BRA `(.L_x_0) ;  /* 0xfffffffc00fc7947 */ /* 0x000fc0000383ffff */
[----:B------:R-:W-:-:S00]  /*0030*/  NOP ;  /* 0x0000000000007918 */ /* 0x000fc00000000000 */
        /* <DEDUP_REMOVED lines=12> */
.L_x_1:


//--------------------- .nv.shared.reserved.0     --------------------------
	.section	.nv.shared.reserved.0,"aw",@nobits
	.weak		__nv_reservedSMEM_offset_0_alias
	.size		__nv_reservedSMEM_offset_0_alias, 0, 64
	.other		__nv_reservedSMEM_offset_0_alias,@"STO_CUDA_RESERVED_SHARED STV_DEFAULT"
__nv_reservedSMEM_offset_0_alias:
	.zero		0
	.zero		64


//--------------------- .nv.constant0._Z20mandel_kernel_doublev --------------------------
	.section	.nv.constant0._Z20mandel_kernel_doublev,"a",@progbits
	.sectionflags	@""
	.align	4
.nv.constant0._Z20mandel_kernel_doublev:
	.zero		896


//--------------------- SYMBOLS --------------------------

	.type		.nv.reservedSmem.offset0,@object
	.size		.nv.reservedSmem.offset0,0x4
